	.headerflags	@"EF_CUDA_TEXMODE_UNIFIED EF_CUDA_64BIT_ADDRESS EF_CUDA_ACCELERATORS EF_CUDA_SM90 EF_CUDA_VIRTUAL_SM(EF_CUDA_SM90)"
	.elftype	@"ET_EXEC"


//--------------------- .nv.info                  --------------------------
	.section	.nv.info,"",@"SHT_CUDA_INFO"
	.align	4


	//----- nvinfo : EIATTR_REGCOUNT
	.align		4
        /*0000*/ 	.byte	0x04, 0x2f
        /*0002*/ 	.short	(.L_1 - .L_0)
	.align		4
.L_0:
        /*0004*/ 	.word	index@(triton_poi_fused__to_copy_add_arange_clamp_mul_sub_22)
        /*0008*/ 	.word	0x0000000c


	//----- nvinfo : EIATTR_MIN_STACK_SIZE
	.align		4
.L_1:
        /*000c*/ 	.byte	0x04, 0x12
        /*000e*/ 	.short	(.L_3 - .L_2)
	.align		4
.L_2:
        /*0010*/ 	.word	index@(triton_poi_fused__to_copy_add_arange_clamp_mul_sub_22)
        /*0014*/ 	.word	0x00000000


	//----- nvinfo : EIATTR_FRAME_SIZE
	.align		4
.L_3:
        /*0018*/ 	.byte	0x04, 0x11
        /*001a*/ 	.short	(.L_5 - .L_4)
	.align		4
.L_4:
        /*001c*/ 	.word	index@(triton_poi_fused__to_copy_add_arange_clamp_mul_sub_22)
        /*0020*/ 	.word	0x00000000


	//----- nvinfo : EIATTR_MIN_STACK_SIZE
	.align		4
.L_5:
        /*0024*/ 	.byte	0x04, 0x12
        /*0026*/ 	.short	(.L_7 - .L_6)
	.align		4
.L_6:
        /*0028*/ 	.word	index@(triton_poi_fused__to_copy_add_arange_clamp_mul_sub_22)
        /*002c*/ 	.word	0x00000000
.L_7:


//--------------------- .nv.info.triton_poi_fused__to_copy_add_arange_clamp_mul_sub_22 --------------------------
	.section	.nv.info.triton_poi_fused__to_copy_add_arange_clamp_mul_sub_22,"",@"SHT_CUDA_INFO"
	.sectionflags	@""
	.align	4


	//----- nvinfo : EIATTR_CUDA_API_VERSION
	.align		4
        /*0000*/ 	.byte	0x04, 0x37
        /*0002*/ 	.short	(.L_9 - .L_8)
.L_8:
        /*0004*/ 	.word	0x0000007c


	//----- nvinfo : EIATTR_KPARAM_INFO
	.align		4
.L_9:
        /*0008*/ 	.byte	0x04, 0x17
        /*000a*/ 	.short	(.L_11 - .L_10)
.L_10:
        /*000c*/ 	.word	0x00000000
        /*0010*/ 	.short	0x0001
        /*0012*/ 	.short	0x0008
        /*0014*/ 	.byte	0x00, 0xf0, 0x11, 0x00


	//----- nvinfo : EIATTR_KPARAM_INFO
	.align		4
.L_11:
        /*0018*/ 	.byte	0x04, 0x17
        /*001a*/ 	.short	(.L_13 - .L_12)
.L_12:
        /*001c*/ 	.word	0x00000000
        /*0020*/ 	.short	0x0000
        /*0022*/ 	.short	0x0000
        /*0024*/ 	.byte	0x00, 0xf4, 0x21, 0x00


	//----- nvinfo : EIATTR_SPARSE_MMA_MASK
	.align		4
.L_13:
        /*0028*/ 	.byte	0x03, 0x50
        /*002a*/ 	.short	0x0000


	//----- nvinfo : EIATTR_MAXREG_COUNT
	.align		4
        /*002c*/ 	.byte	0x03, 0x1b
        /*002e*/ 	.short	0x00ff


	//----- nvinfo : EIATTR_EXIT_INSTR_OFFSETS
	.align		4
        /*0030*/ 	.byte	0x04, 0x1c
        /*0032*/ 	.short	(.L_15 - .L_14)


	//   ....[0]....
.L_14:
        /*0034*/ 	.word	0x00000190


	//   ....[1]....
        /*0038*/ 	.word	0x000001c0


	//----- nvinfo : EIATTR_REQNTID
	.align		4
.L_15:
        /*003c*/ 	.byte	0x04, 0x10
        /*003e*/ 	.short	(.L_17 - .L_16)
.L_16:
        /*0040*/ 	.word	0x00000020
        /*0044*/ 	.word	0x00000001
        /*0048*/ 	.word	0x00000001


	//----- nvinfo : EIATTR_CBANK_PARAM_SIZE
	.align		4
.L_17:
        /*004c*/ 	.byte	0x03, 0x19
        /*004e*/ 	.short	0x000c


	//----- nvinfo : EIATTR_PARAM_CBANK
	.align		4
        /*0050*/ 	.byte	0x04, 0x0a
        /*0052*/ 	.short	(.L_19 - .L_18)
	.align		4
.L_18:
        /*0054*/ 	.word	index@(.nv.constant0.triton_poi_fused__to_copy_add_arange_clamp_mul_sub_22)
        /*0058*/ 	.short	0x0210
        /*005a*/ 	.short	0x000c


	//----- nvinfo : EIATTR_SW_WAR
	.align		4
.L_19:
        /*005c*/ 	.byte	0x04, 0x36
        /*005e*/ 	.short	(.L_21 - .L_20)
.L_20:
        /*0060*/ 	.word	0x00000008
.L_21:


//--------------------- .nv.callgraph             --------------------------
	.section	.nv.callgraph,"",@"SHT_CUDA_CALLGRAPH"
	.align	4
	.sectionentsize	8
	.align		4
        /*0000*/ 	.word	0x00000000
	.align		4
        /*0004*/ 	.word	0xffffffff
	.align		4
        /*0008*/ 	.word	0x00000000
	.align		4
        /*000c*/ 	.word	0xfffffffe
	.align		4
        /*0010*/ 	.word	0x00000000
	.align		4
        /*0014*/ 	.word	0xfffffffd
	.align		4
        /*0018*/ 	.word	0x00000000
	.align		4
        /*001c*/ 	.word	0xfffffffc


//--------------------- .text.triton_poi_fused__to_copy_add_arange_clamp_mul_sub_22 --------------------------
	.section	.text.triton_poi_fused__to_copy_add_arange_clamp_mul_sub_22,"ax",@progbits
	.align	128
        .global         triton_poi_fused__to_copy_add_arange_clamp_mul_sub_22
        .type           triton_poi_fused__to_copy_add_arange_clamp_mul_sub_22,@function
        .size           triton_poi_fused__to_copy_add_arange_clamp_mul_sub_22,(.L_x_1 - triton_poi_fused__to_copy_add_arange_clamp_mul_sub_22)
        .other          triton_poi_fused__to_copy_add_arange_clamp_mul_sub_22,@"STO_CUDA_ENTRY STV_DEFAULT"
triton_poi_fused__to_copy_add_arange_clamp_mul_sub_22:
.text.triton_poi_fused__to_copy_add_arange_clamp_mul_sub_22:
[----:B------:R-:W0:Y:S02]  /*0000*/  LDC R1, c[0x0][0x28] ;  /* 0x00000a00ff017b82 */ /* 0x000e240000000800 */
[----:B------:R-:W1:Y:S01]  /*0010*/  S2R R0, SR_TID.X ;  /* 0x0000000000007919 */ /* 0x000e620000002100 */
[----:B------:R-:W-:Y:S01]  /*0020*/  HFMA2.MMA R3, -RZ, RZ, 1.75, 0 ;  /* 0x3f000000ff037435 */ /* 0x000fe200000001ff */
[----:B------:R-:W2:Y:S01]  /*0030*/  S2R R5, SR_CTAID.X ;  /* 0x0000000000057919 */ /* 0x000ea20000002500 */
[----:B-1----:R-:W-:-:S05]  /*0040*/  IMAD.SHL.U32 R0, R0, 0x2, RZ ;  /* 0x0000000200007824 */ /* 0x002fca00078e00ff */
[----:B------:R-:W-:-:S05]  /*0050*/  LOP3.LUT R0, R0, 0x3e, RZ, 0xc0, !PT ;  /* 0x0000003e00007812 */ /* 0x000fca00078ec0ff */
[----:B--2---:R-:W-:-:S05]  /*0060*/  IMAD R5, R5, 0x40, R0 ;  /* 0x0000004005057824 */ /* 0x004fca00078e0200 */
[----:B------:R-:W-:Y:S02]  /*0070*/  IADD3 R0, R5, 0x1, RZ ;  /* 0x0000000105007810 */ /* 0x000fe40007ffe0ff */
[----:B------:R-:W-:Y:S02]  /*0080*/  I2FP.F32.S32 R2, R5 ;  /* 0x0000000500027245 */ /* 0x000fe40000201400 */
[----:B------:R-:W-:Y:S02]  /*0090*/  I2FP.F32.S32 R0, R0 ;  /* 0x0000000000007245 */ /* 0x000fe40000201400 */
[----:B------:R-:W-:Y:S01]  /*00a0*/  ISETP.GE.AND P0, PT, R5, 0x40, PT ;  /* 0x000000400500780c */ /* 0x000fe20003f06270 */
[----:B------:R-:W-:Y:S02]  /*00b0*/  FADD R2, R2, 0.5 ;  /* 0x3f00000002027421 */ /* 0x000fe40000000000 */
[----:B------:R-:W-:Y:S02]  /*00c0*/  FADD R0, R0, 0.5 ;  /* 0x3f00000000007421 */ /* 0x000fe40000000000 */
[----:B------:R-:W-:-:S02]  /*00d0*/  FFMA R2, R2, R3, -0.5 ;  /* 0xbf00000002027423 */ /* 0x000fc40000000003 */
[----:B------:R-:W-:-:S03]  /*00e0*/  FFMA R0, R0, R3, -0.5 ;  /* 0xbf00000000007423 */ /* 0x000fc60000000003 */
[----:B------:R-:W-:Y:S02]  /*00f0*/  FMNMX R4, RZ, R2, !PT ;  /* 0x00000002ff047209 */ /* 0x000fe40007800000 */
[----:B------:R-:W1:Y:S01]  /*0100*/  LDC.64 R2, c[0x0][0x210] ;  /* 0x00008400ff027b82 */ /* 0x000e620000000a00 */
[----:B------:R-:W-:Y:S01]  /*0110*/  FMNMX R0, RZ, R0, !PT ;  /* 0x00000000ff007209 */ /* 0x000fe20007800000 */
[----:B------:R-:W2:Y:S08]  /*0120*/  F2I.TRUNC.NTZ R6, R4 ;  /* 0x0000000400067305 */ /* 0x000eb0000020f100 */
[----:B------:R-:W3:Y:S01]  /*0130*/  F2I.TRUNC.NTZ R7, R0 ;  /* 0x0000000000077305 */ /* 0x000ee2000020f100 */
[----:B--2---:R-:W-:-:S05]  /*0140*/  I2FP.F32.S32 R9, R6 ;  /* 0x0000000600097245 */ /* 0x004fca0000201400 */
[----:B------:R-:W-:Y:S01]  /*0150*/  FADD.SAT R6, R4, -R9 ;  /* 0x8000000904067221 */ /* 0x000fe20000002000 */
[----:B-1----:R-:W-:Y:S01]  /*0160*/  IMAD.WIDE R2, R5, 0x4, R2 ;  /* 0x0000000405027825 */ /* 0x002fe200078e0202 */
[----:B---3--:R-:W-:-:S05]  /*0170*/  I2FP.F32.S32 R7, R7 ;  /* 0x0000000700077245 */ /* 0x008fca0000201400 */
[----:B------:R-:W-:Y:S01]  /*0180*/  FADD.SAT R7, R0, -R7 ;  /* 0x8000000700077221 */ /* 0x000fe20000002000 */
[----:B------:R-:W-:Y:S06]  /*0190*/  @P0 EXIT ;  /* 0x000000000000094d */ /* 0x000fec0003800000 */
[----:B------:R-:W-:Y:S02]  /*01a0*/  ULDC.64 UR4, c[0x0][0x208] ;  /* 0x0000820000047ab9 */ /* 0x000fe40000000a00 */
[----:B------:R-:W-:Y:S01]  /*01b0*/  STG.E.64 desc[UR4][R2.64], R6 ;  /* 0x0000000602007986 */ /* 0x000fe2000c101b04 */
[----:B------:R-:W-:Y:S05]  /*01c0*/  EXIT ;  /* 0x000000000000794d */ /* 0x000fea0003800000 */
.L_x_0:
[----:B------:R-:W-:-:S00]  /*01d0*/  BRA `(.L_x_0) ;  /* 0xfffffffc00fc7947 */ /* 0x000fc0000383ffff */
[----:B------:R-:W-:-:S00]  /*01e0*/  NOP ;  /* 0x0000000000007918 */ /* 0x000fc00000000000 */
        /* <DEDUP_REMOVED lines=9> */
.L_x_1:


//--------------------- .nv.constant0.triton_poi_fused__to_copy_add_arange_clamp_mul_sub_22 --------------------------
	.section	.nv.constant0.triton_poi_fused__to_copy_add_arange_clamp_mul_sub_22,"a",@progbits
	.sectionflags	@""
	.align	4
.nv.constant0.triton_poi_fused__to_copy_add_arange_clamp_mul_sub_22:
	.zero		540
